//
// Generated by NVIDIA NVVM Compiler
//
// Compiler Build ID: CL-36424714
// Cuda compilation tools, release 13.0, V13.0.88
// Based on NVVM 20.0.0
//

.version 9.0
.target sm_100
.address_size 64

	// .globl	_Z12addThreeNumsPiS_S_S_

.visible .entry _Z12addThreeNumsPiS_S_S_(
	.param .u64 .ptr .align 1 _Z12addThreeNumsPiS_S_S__param_0,
	.param .u64 .ptr .align 1 _Z12addThreeNumsPiS_S_S__param_1,
	.param .u64 .ptr .align 1 _Z12addThreeNumsPiS_S_S__param_2,
	.param .u64 .ptr .align 1 _Z12addThreeNumsPiS_S_S__param_3
)
{
	.reg .b32 	%r<6>;
	.reg .b64 	%rd<9>;

	ld.param.u64 	%rd1, [_Z12addThreeNumsPiS_S_S__param_0];
	ld.param.u64 	%rd2, [_Z12addThreeNumsPiS_S_S__param_1];
	ld.param.u64 	%rd3, [_Z12addThreeNumsPiS_S_S__param_2];
	ld.param.u64 	%rd4, [_Z12addThreeNumsPiS_S_S__param_3];
	cvta.to.global.u64 	%rd5, %rd1;
	cvta.to.global.u64 	%rd6, %rd4;
	cvta.to.global.u64 	%rd7, %rd3;
	cvta.to.global.u64 	%rd8, %rd2;
	ld.global.u32 	%r1, [%rd8];
	ld.global.u32 	%r2, [%rd7];
	add.s32 	%r3, %r2, %r1;
	ld.global.u32 	%r4, [%rd6];
	add.s32 	%r5, %r3, %r4;
	st.global.u32 	[%rd5], %r5;
	ret;

}


// ===== COMPILED SASS (sm_100) =====

	.target	sm_100

	.elftype	@"ET_EXEC"


//--------------------- .note.nv.tkinfo           --------------------------
	.section	.note.nv.tkinfo,"",@"SHT_NOTE"
	.sectionflags	@"SHF_NOTE_NV_TKINFO"
	.tkinfo
        /*0018*/ 	.word	0x00000002
        /*0030*/ 	.string	""
        /*0030*/ 	.string	"ptxas"
        /*0030*/ 	.string	"Cuda compilation tools, release 13.0, V13.0.88"
        /*0030*/ 	.string	"Build cuda_13.0.r13.0/compiler.36424714_0"
        /*0030*/ 	.string	"-arch sm_100 -m 64 "



//--------------------- .note.nv.cuinfo           --------------------------
	.section	.note.nv.cuinfo,"",@"SHT_NOTE"
	.sectionflags	@"SHF_NOTE_NV_CUINFO"
        /*0018*/ 	.short	0x0002
        /*001a*/ 	.short	0x0064
        /*001c*/ 	.short	0x0082
	.zero		2


//--------------------- .nv.info                  --------------------------
	.section	.nv.info,"",@"SHT_CUDA_INFO"
	.align	4


	//----- nvinfo : EIATTR_REGCOUNT
	.align		4
        /*0000*/ 	.byte	0x04, 0x2f
        /*0002*/ 	.short	(.L_1 - .L_0)
	.align		4
.L_0:
        /*0004*/ 	.word	index@(_Z12addThreeNumsPiS_S_S_)
        /*0008*/ 	.word	0x0000000e


	//----- nvinfo : EIATTR_FRAME_SIZE
	.align		4
.L_1:
        /*000c*/ 	.byte	0x04, 0x11
        /*000e*/ 	.short	(.L_3 - .L_2)
	.align		4
.L_2:
        /*0010*/ 	.word	index@(_Z12addThreeNumsPiS_S_S_)
        /*0014*/ 	.word	0x00000000


	//----- nvinfo : EIATTR_MIN_STACK_SIZE
	.align		4
.L_3:
        /*0018*/ 	.byte	0x04, 0x12
        /*001a*/ 	.short	(.L_5 - .L_4)
	.align		4
.L_4:
        /*001c*/ 	.word	index@(_Z12addThreeNumsPiS_S_S_)
        /*0020*/ 	.word	0x00000000
.L_5:


//--------------------- .nv.compat                --------------------------
	.section	.nv.compat,"",@"SHT_CUDA_COMPAT_INFO"
	.align	4
        /*0000*/ 	.byte	0x02, 0x09, 0x00, 0x00, 0x02, 0x02, 0x01, 0x00, 0x02, 0x05, 0x05, 0x00, 0x03, 0x07, 0x01, 0x01
        /*0010*/ 	.byte	0x02, 0x03, 0x00, 0x00, 0x02, 0x06, 0x01, 0x00, 0x04, 0x0b, 0x08, 0x00, 0x09, 0x00, 0x00, 0x00
        /*0020*/ 	.byte	0x00, 0x00, 0x00, 0x00


//--------------------- .nv.info._Z12addThreeNumsPiS_S_S_ --------------------------
	.section	.nv.info._Z12addThreeNumsPiS_S_S_,"",@"SHT_CUDA_INFO"
	.sectionflags	@""
	.align	4


	//----- nvinfo : EIATTR_CUDA_API_VERSION
	.align		4
        /*0000*/ 	.byte	0x04, 0x37
        /*0002*/ 	.short	(.L_7 - .L_6)
.L_6:
        /*0004*/ 	.word	0x00000082


	//----- nvinfo : EIATTR_KPARAM_INFO
	.align		4
.L_7:
        /*0008*/ 	.byte	0x04, 0x17
        /*000a*/ 	.short	(.L_9 - .L_8)
.L_8:
        /*000c*/ 	.word	0x00000000
        /*0010*/ 	.short	0x0003
        /*0012*/ 	.short	0x0018
        /*0014*/ 	.byte	0x00, 0xf5, 0x21, 0x00


	//----- nvinfo : EIATTR_KPARAM_INFO
	.align		4
.L_9:
        /*0018*/ 	.byte	0x04, 0x17
        /*001a*/ 	.short	(.L_11 - .L_10)
.L_10:
        /*001c*/ 	.word	0x00000000
        /*0020*/ 	.short	0x0002
        /*0022*/ 	.short	0x0010
        /*0024*/ 	.byte	0x00, 0xf5, 0x21, 0x00


	//----- nvinfo : EIATTR_KPARAM_INFO
	.align		4
.L_11:
        /*0028*/ 	.byte	0x04, 0x17
        /*002a*/ 	.short	(.L_13 - .L_12)
.L_12:
        /*002c*/ 	.word	0x00000000
        /*0030*/ 	.short	0x0001
        /*0032*/ 	.short	0x0008
        /*0034*/ 	.byte	0x00, 0xf5, 0x21, 0x00


	//----- nvinfo : EIATTR_KPARAM_INFO
	.align		4
.L_13:
        /*0038*/ 	.byte	0x04, 0x17
        /*003a*/ 	.short	(.L_15 - .L_14)
.L_14:
        /*003c*/ 	.word	0x00000000
        /*0040*/ 	.short	0x0000
        /*0042*/ 	.short	0x0000
        /*0044*/ 	.byte	0x00, 0xf5, 0x21, 0x00


	//----- nvinfo : EIATTR_SPARSE_MMA_MASK
	.align		4
.L_15:
        /*0048*/ 	.byte	0x03, 0x50
        /*004a*/ 	.short	0x0000


	//----- nvinfo : EIATTR_MAXREG_COUNT
	.align		4
        /*004c*/ 	.byte	0x03, 0x1b
        /*004e*/ 	.short	0x00ff


	//----- nvinfo : EIATTR_MERCURY_ISA_VERSION
	.align		4
        /*0050*/ 	.byte	0x03, 0x5f
        /*0052*/ 	.short	0x0101


	//----- nvinfo : EIATTR_VRC_CTA_INIT_COUNT
	.align		4
        /*0054*/ 	.byte	0x02, 0x4a
	.zero		1
	.zero		1


	//----- nvinfo : EIATTR_EXIT_INSTR_OFFSETS
	.align		4
        /*0058*/ 	.byte	0x04, 0x1c
        /*005a*/ 	.short	(.L_17 - .L_16)


	//   ....[0]....
.L_16:
        /*005c*/ 	.word	0x000000b0


	//----- nvinfo : EIATTR_CBANK_PARAM_SIZE
	.align		4
.L_17:
        /*0060*/ 	.byte	0x03, 0x19
        /*0062*/ 	.short	0x0020


	//----- nvinfo : EIATTR_PARAM_CBANK
	.align		4
        /*0064*/ 	.byte	0x04, 0x0a
        /*0066*/ 	.short	(.L_19 - .L_18)
	.align		4
.L_18:
        /*0068*/ 	.word	index@(.nv.constant0._Z12addThreeNumsPiS_S_S_)
        /*006c*/ 	.short	0x0380
        /*006e*/ 	.short	0x0020


	//----- nvinfo : EIATTR_SW_WAR
	.align		4
.L_19:
        /*0070*/ 	.byte	0x04, 0x36
        /*0072*/ 	.short	(.L_21 - .L_20)
.L_20:
        /*0074*/ 	.word	0x00000008
.L_21:


//--------------------- .nv.callgraph             --------------------------
	.section	.nv.callgraph,"",@"SHT_CUDA_CALLGRAPH"
	.align	4
	.sectionentsize	8
	.align		4
        /*0000*/ 	.word	0x00000000
	.align		4
        /*0004*/ 	.word	0xffffffff
	.align		4
        /*0008*/ 	.word	0x00000000
	.align		4
        /*000c*/ 	.word	0xfffffffe
	.align		4
        /*0010*/ 	.word	0x00000000
	.align		4
        /*0014*/ 	.word	0xfffffffd
	.align		4
        /*0018*/ 	.word	0x00000000
	.align		4
        /*001c*/ 	.word	0xfffffffc


//--------------------- .text._Z12addThreeNumsPiS_S_S_ --------------------------
	.section	.text._Z12addThreeNumsPiS_S_S_,"ax",@progbits
	.align	128
        .global         _Z12addThreeNumsPiS_S_S_
        .type           _Z12addThreeNumsPiS_S_S_,@function
        .size           _Z12addThreeNumsPiS_S_S_,(.L_x_1 - _Z12addThreeNumsPiS_S_S_)
        .other          _Z12addThreeNumsPiS_S_S_,@"STO_CUDA_ENTRY STV_DEFAULT"
_Z12addThreeNumsPiS_S_S_:
.text._Z12addThreeNumsPiS_S_S_:
[----:B------:R-:W-:Y:S08]  /*0000*/  LDC R1, c[0x0][0x37c] ;  /* 0x0000df00ff017b82 */ /* 0x000ff00000000800 */
[----:B------:R-:W0:Y:S01]  /*0010*/  LDC.64 R2, c[0x0][0x388] ;  /* 0x0000e200ff027b82 */ /* 0x000e220000000a00 */
[----:B------:R-:W0:Y:S07]  /*0020*/  LDCU.64 UR4, c[0x0][0x358] ;  /* 0x00006b00ff0477ac */ /* 0x000e2e0008000a00 */
[----:B------:R-:W1:Y:S08]  /*0030*/  LDC.64 R4, c[0x0][0x390] ;  /* 0x0000e400ff047b82 */ /* 0x000e700000000a00 */
[----:B------:R-:W2:Y:S01]  /*0040*/  LDC.64 R6, c[0x0][0x398] ;  /* 0x0000e600ff067b82 */ /* 0x000ea20000000a00 */
[----:B0-----:R-:W3:Y:S04]  /*0050*/  LDG.E R2, desc[UR4][R2.64] ;  /* 0x0000000402027981 */ /* 0x001ee8000c1e1900 */
[----:B-1----:R-:W3:Y:S04]  /*0060*/  LDG.E R5, desc[UR4][R4.64] ;  /* 0x0000000404057981 */ /* 0x002ee8000c1e1900 */
[----:B--2---:R-:W3:Y:S01]  /*0070*/  LDG.E R6, desc[UR4][R6.64] ;  /* 0x0000000406067981 */ /* 0x004ee2000c1e1900 */
[----:B------:R-:W0:Y:S01]  /*0080*/  LDC.64 R8, c[0x0][0x380] ;  /* 0x0000e000ff087b82 */ /* 0x000e220000000a00 */
[----:B---3--:R-:W-:-:S05]  /*0090*/  IADD3 R11, PT, PT, R6, R5, R2 ;  /* 0x00000005060b7210 */ /* 0x008fca0007ffe002 */
[----:B0-----:R-:W-:Y:S01]  /*00a0*/  STG.E desc[UR4][R8.64], R11 ;  /* 0x0000000b08007986 */ /* 0x001fe2000c101904 */
[----:B------:R-:W-:Y:S05]  /*00b0*/  EXIT ;  /* 0x000000000000794d */ /* 0x000fea0003800000 */
.L_x_0:
[----:B------:R-:W-:-:S00]  /*00c0*/  BRA `(.L_x_0) ;  /* 0xfffffffc00fc7947 */ /* 0x000fc0000383ffff */
[----:B------:R-:W-:-:S00]  /*00d0*/  NOP ;  /* 0x0000000000007918 */ /* 0x000fc00000000000 */
        /* <DEDUP_REMOVED lines=10> */
.L_x_1:


//--------------------- .nv.shared.reserved.0     --------------------------
	.section	.nv.shared.reserved.0,"aw",@nobits
	.weak		__nv_reservedSMEM_offset_0_alias
	.size		__nv_reservedSMEM_offset_0_alias, 0, 64
	.other		__nv_reservedSMEM_offset_0_alias,@"STO_CUDA_RESERVED_SHARED STV_DEFAULT"
__nv_reservedSMEM_offset_0_alias:
	.zero		0
	.zero		64


//--------------------- .nv.constant0._Z12addThreeNumsPiS_S_S_ --------------------------
	.section	.nv.constant0._Z12addThreeNumsPiS_S_S_,"a",@progbits
	.sectionflags	@""
	.align	4
.nv.constant0._Z12addThreeNumsPiS_S_S_:
	.zero		928


//--------------------- SYMBOLS --------------------------

	.type		.nv.reservedSmem.offset0,@object
	.size		.nv.reservedSmem.offset0,0x4
